//
// Generated by NVIDIA NVVM Compiler
//
// Compiler Build ID: CL-36424714
// Cuda compilation tools, release 13.0, V13.0.88
// Based on NVVM 20.0.0
//

.version 9.0
.target sm_100
.address_size 64

	// .globl	_Z4sortP5Pointjj
.const .align 4 .b8 d_p0[8];

.visible .entry _Z4sortP5Pointjj(
	.param .u64 .ptr .align 1 _Z4sortP5Pointjj_param_0,
	.param .u32 _Z4sortP5Pointjj_param_1,
	.param .u32 _Z4sortP5Pointjj_param_2
)
{
	.reg .pred 	%p<44>;
	.reg .b32 	%r<91>;
	.reg .b64 	%rd<11>;

	ld.param.u64 	%rd6, [_Z4sortP5Pointjj_param_0];
	ld.param.u32 	%r29, [_Z4sortP5Pointjj_param_1];
	ld.param.u32 	%r30, [_Z4sortP5Pointjj_param_2];
	cvta.to.global.u64 	%rd1, %rd6;
	mov.u32 	%r31, %ctaid.x;
	mov.u32 	%r32, %ntid.x;
	mov.u32 	%r33, %tid.x;
	mad.lo.s32 	%r1, %r31, %r32, %r33;
	setp.ge.u32 	%p7, %r1, %r30;
	setp.eq.s32 	%p8, %r1, 0;
	or.pred  	%p9, %p8, %p7;
	@%p9 bra 	$L__BB0_22;
	rem.u32 	%r34, %r1, %r29;
	setp.ne.s32 	%p10, %r34, 0;
	@%p10 bra 	$L__BB0_22;
	sub.s32 	%r35, %r1, %r29;
	add.s32 	%r89, %r35, 1;
	shr.u32 	%r36, %r29, 1;
	add.s32 	%r90, %r89, %r36;
	add.s32 	%r4, %r35, %r36;
	setp.gt.u32 	%p4, %r89, %r4;
	setp.gt.u32 	%p42, %r90, %r1;
	and.pred  	%p11, %p4, %p42;
	@%p11 bra 	$L__BB0_22;
	ld.const.u32 	%r5, [d_p0];
	ld.const.u32 	%r6, [d_p0+4];
$L__BB0_4:
	setp.gt.u32 	%p12, %r89, %r4;
	setp.gt.u32 	%p13, %r90, %r1;
	or.pred  	%p14, %p12, %p13;
	@%p14 bra 	$L__BB0_10;
	mul.wide.u32 	%rd9, %r89, 8;
	add.s64 	%rd2, %rd1, %rd9;
	ld.global.u32 	%r9, [%rd2];
	ld.global.u32 	%r10, [%rd2+4];
	mul.wide.u32 	%rd10, %r90, 8;
	add.s64 	%rd3, %rd1, %rd10;
	ld.global.u32 	%r11, [%rd3];
	ld.global.u32 	%r12, [%rd3+4];
	sub.s32 	%r72, %r10, %r6;
	sub.s32 	%r73, %r11, %r9;
	sub.s32 	%r74, %r9, %r5;
	sub.s32 	%r75, %r10, %r12;
	mul.lo.s32 	%r76, %r74, %r75;
	mad.lo.s32 	%r77, %r72, %r73, %r76;
	setp.eq.s32 	%p35, %r77, 0;
	setp.lt.s32 	%p36, %r77, 1;
	selp.b32 	%r78, 2, 1, %p36;
	selp.b32 	%r71, 0, %r78, %p35;
	setp.eq.s32 	%p37, %r71, 2;
	@%p37 bra 	$L__BB0_9;
	setp.ne.s32 	%p38, %r71, 0;
	@%p38 bra 	$L__BB0_8;
	sub.s32 	%r79, %r5, %r11;
	mul.lo.s32 	%r80, %r79, %r79;
	sub.s32 	%r81, %r6, %r12;
	mad.lo.s32 	%r82, %r81, %r81, %r80;
	sub.s32 	%r83, %r5, %r9;
	mul.lo.s32 	%r84, %r83, %r83;
	sub.s32 	%r85, %r6, %r10;
	mad.lo.s32 	%r86, %r85, %r85, %r84;
	setp.ge.u32 	%p39, %r82, %r86;
	@%p39 bra 	$L__BB0_9;
$L__BB0_8:
	st.global.u32 	[%rd2], %r11;
	st.global.u32 	[%rd2+4], %r12;
	st.global.u32 	[%rd3], %r9;
	st.global.u32 	[%rd3+4], %r10;
	add.s32 	%r90, %r90, 1;
	bra.uni 	$L__BB0_21;
$L__BB0_9:
	add.s32 	%r89, %r89, 1;
	bra.uni 	$L__BB0_21;
$L__BB0_10:
	setp.ge.u32 	%p15, %r89, %r4;
	not.pred 	%p16, %p42;
	or.pred  	%p17, %p15, %p16;
	@%p17 bra 	$L__BB0_15;
	add.s32 	%r15, %r89, 1;
	mul.wide.u32 	%rd8, %r89, 8;
	add.s64 	%rd4, %rd1, %rd8;
	ld.global.u32 	%r16, [%rd4];
	ld.global.u32 	%r17, [%rd4+4];
	ld.global.u32 	%r18, [%rd4+8];
	ld.global.u32 	%r19, [%rd4+12];
	sub.s32 	%r56, %r17, %r6;
	sub.s32 	%r57, %r18, %r16;
	sub.s32 	%r58, %r16, %r5;
	sub.s32 	%r59, %r17, %r19;
	mul.lo.s32 	%r60, %r58, %r59;
	mad.lo.s32 	%r61, %r56, %r57, %r60;
	setp.eq.s32 	%p30, %r61, 0;
	setp.lt.s32 	%p31, %r61, 1;
	selp.b32 	%r62, 2, 1, %p31;
	selp.b32 	%r55, 0, %r62, %p30;
	setp.eq.s32 	%p32, %r55, 2;
	mov.u32 	%r89, %r15;
	@%p32 bra 	$L__BB0_21;
	setp.ne.s32 	%p33, %r55, 0;
	@%p33 bra 	$L__BB0_14;
	sub.s32 	%r63, %r5, %r18;
	mul.lo.s32 	%r64, %r63, %r63;
	sub.s32 	%r65, %r6, %r19;
	mad.lo.s32 	%r66, %r65, %r65, %r64;
	sub.s32 	%r67, %r5, %r16;
	mul.lo.s32 	%r68, %r67, %r67;
	sub.s32 	%r69, %r6, %r17;
	mad.lo.s32 	%r70, %r69, %r69, %r68;
	setp.ge.u32 	%p34, %r66, %r70;
	mov.u32 	%r89, %r15;
	@%p34 bra 	$L__BB0_21;
$L__BB0_14:
	st.global.u32 	[%rd4], %r18;
	st.global.u32 	[%rd4+4], %r19;
	st.global.u32 	[%rd4+8], %r16;
	st.global.u32 	[%rd4+12], %r17;
	mov.u32 	%r89, %r15;
	bra.uni 	$L__BB0_21;
$L__BB0_15:
	setp.ge.u32 	%p18, %r90, %r1;
	not.pred 	%p19, %p4;
	or.pred  	%p20, %p19, %p18;
	@%p20 bra 	$L__BB0_20;
	add.s32 	%r20, %r90, 1;
	mul.wide.u32 	%rd7, %r90, 8;
	add.s64 	%rd5, %rd1, %rd7;
	ld.global.u32 	%r21, [%rd5];
	ld.global.u32 	%r22, [%rd5+4];
	ld.global.u32 	%r23, [%rd5+8];
	ld.global.u32 	%r24, [%rd5+12];
	sub.s32 	%r40, %r22, %r6;
	sub.s32 	%r41, %r23, %r21;
	sub.s32 	%r42, %r21, %r5;
	sub.s32 	%r43, %r22, %r24;
	mul.lo.s32 	%r44, %r42, %r43;
	mad.lo.s32 	%r45, %r40, %r41, %r44;
	setp.eq.s32 	%p25, %r45, 0;
	setp.lt.s32 	%p26, %r45, 1;
	selp.b32 	%r46, 2, 1, %p26;
	selp.b32 	%r39, 0, %r46, %p25;
	setp.eq.s32 	%p27, %r39, 2;
	mov.u32 	%r90, %r20;
	@%p27 bra 	$L__BB0_21;
	setp.ne.s32 	%p28, %r39, 0;
	@%p28 bra 	$L__BB0_19;
	sub.s32 	%r47, %r5, %r23;
	mul.lo.s32 	%r48, %r47, %r47;
	sub.s32 	%r49, %r6, %r24;
	mad.lo.s32 	%r50, %r49, %r49, %r48;
	sub.s32 	%r51, %r5, %r21;
	mul.lo.s32 	%r52, %r51, %r51;
	sub.s32 	%r53, %r6, %r22;
	mad.lo.s32 	%r54, %r53, %r53, %r52;
	setp.ge.u32 	%p29, %r50, %r54;
	mov.u32 	%r90, %r20;
	@%p29 bra 	$L__BB0_21;
$L__BB0_19:
	st.global.u32 	[%rd5], %r23;
	st.global.u32 	[%rd5+4], %r24;
	st.global.u32 	[%rd5+8], %r21;
	st.global.u32 	[%rd5+12], %r22;
	mov.u32 	%r90, %r20;
	bra.uni 	$L__BB0_21;
$L__BB0_20:
	setp.ne.s32 	%p21, %r89, %r4;
	setp.eq.s32 	%p22, %r89, %r4;
	setp.eq.s32 	%p23, %r90, %r1;
	selp.u32 	%r37, 1, 0, %p22;
	add.s32 	%r89, %r89, %r37;
	and.pred  	%p24, %p21, %p23;
	selp.u32 	%r38, 1, 0, %p24;
	add.s32 	%r90, %r90, %r38;
$L__BB0_21:
	setp.gt.u32 	%p4, %r89, %r4;
	setp.gt.u32 	%p42, %r90, %r1;
	and.pred  	%p40, %p4, %p42;
	not.pred 	%p41, %p40;
	@%p41 bra 	$L__BB0_4;
$L__BB0_22:
	ret;

}


// ===== COMPILED SASS (sm_100) =====

	.target	sm_100

	.elftype	@"ET_EXEC"


//--------------------- .note.nv.tkinfo           --------------------------
	.section	.note.nv.tkinfo,"",@"SHT_NOTE"
	.sectionflags	@"SHF_NOTE_NV_TKINFO"
	.tkinfo
        /*0018*/ 	.word	0x00000002
        /*0030*/ 	.string	""
        /*0030*/ 	.string	"ptxas"
        /*0030*/ 	.string	"Cuda compilation tools, release 13.0, V13.0.88"
        /*0030*/ 	.string	"Build cuda_13.0.r13.0/compiler.36424714_0"
        /*0030*/ 	.string	"-arch sm_100 -m 64 "



//--------------------- .note.nv.cuinfo           --------------------------
	.section	.note.nv.cuinfo,"",@"SHT_NOTE"
	.sectionflags	@"SHF_NOTE_NV_CUINFO"
        /*0018*/ 	.short	0x0002
        /*001a*/ 	.short	0x0064
        /*001c*/ 	.short	0x0082
	.zero		2


//--------------------- .nv.info                  --------------------------
	.section	.nv.info,"",@"SHT_CUDA_INFO"
	.align	4


	//----- nvinfo : EIATTR_REGCOUNT
	.align		4
        /*0000*/ 	.byte	0x04, 0x2f
        /*0002*/ 	.short	(.L_2 - .L_1)
	.align		4
.L_1:
        /*0004*/ 	.word	index@(_Z4sortP5Pointjj)
        /*0008*/ 	.word	0x0000001a


	//----- nvinfo : EIATTR_FRAME_SIZE
	.align		4
.L_2:
        /*000c*/ 	.byte	0x04, 0x11
        /*000e*/ 	.short	(.L_4 - .L_3)
	.align		4
.L_3:
        /*0010*/ 	.word	index@(_Z4sortP5Pointjj)
        /*0014*/ 	.word	0x00000000


	//----- nvinfo : EIATTR_MIN_STACK_SIZE
	.align		4
.L_4:
        /*0018*/ 	.byte	0x04, 0x12
        /*001a*/ 	.short	(.L_6 - .L_5)
	.align		4
.L_5:
        /*001c*/ 	.word	index@(_Z4sortP5Pointjj)
        /*0020*/ 	.word	0x00000000
.L_6:


//--------------------- .nv.compat                --------------------------
	.section	.nv.compat,"",@"SHT_CUDA_COMPAT_INFO"
	.align	4
        /*0000*/ 	.byte	0x02, 0x09, 0x00, 0x00, 0x02, 0x02, 0x01, 0x00, 0x02, 0x05, 0x05, 0x00, 0x03, 0x07, 0x01, 0x01
        /*0010*/ 	.byte	0x02, 0x03, 0x00, 0x00, 0x02, 0x06, 0x01, 0x00, 0x04, 0x0b, 0x08, 0x00, 0x09, 0x00, 0x00, 0x00
        /*0020*/ 	.byte	0x00, 0x00, 0x00, 0x00


//--------------------- .nv.info._Z4sortP5Pointjj --------------------------
	.section	.nv.info._Z4sortP5Pointjj,"",@"SHT_CUDA_INFO"
	.sectionflags	@""
	.align	4


	//----- nvinfo : EIATTR_CUDA_API_VERSION
	.align		4
        /*0000*/ 	.byte	0x04, 0x37
        /*0002*/ 	.short	(.L_8 - .L_7)
.L_7:
        /*0004*/ 	.word	0x00000082


	//----- nvinfo : EIATTR_KPARAM_INFO
	.align		4
.L_8:
        /*0008*/ 	.byte	0x04, 0x17
        /*000a*/ 	.short	(.L_10 - .L_9)
.L_9:
        /*000c*/ 	.word	0x00000000
        /*0010*/ 	.short	0x0002
        /*0012*/ 	.short	0x000c
        /*0014*/ 	.byte	0x00, 0xf0, 0x11, 0x00


	//----- nvinfo : EIATTR_KPARAM_INFO
	.align		4
.L_10:
        /*0018*/ 	.byte	0x04, 0x17
        /*001a*/ 	.short	(.L_12 - .L_11)
.L_11:
        /*001c*/ 	.word	0x00000000
        /*0020*/ 	.short	0x0001
        /*0022*/ 	.short	0x0008
        /*0024*/ 	.byte	0x00, 0xf0, 0x11, 0x00


	//----- nvinfo : EIATTR_KPARAM_INFO
	.align		4
.L_12:
        /*0028*/ 	.byte	0x04, 0x17
        /*002a*/ 	.short	(.L_14 - .L_13)
.L_13:
        /*002c*/ 	.word	0x00000000
        /*0030*/ 	.short	0x0000
        /*0032*/ 	.short	0x0000
        /*0034*/ 	.byte	0x00, 0xf5, 0x21, 0x00


	//----- nvinfo : EIATTR_SPARSE_MMA_MASK
	.align		4
.L_14:
        /*0038*/ 	.byte	0x03, 0x50
        /*003a*/ 	.short	0x0000


	//----- nvinfo : EIATTR_MAXREG_COUNT
	.align		4
        /*003c*/ 	.byte	0x03, 0x1b
        /*003e*/ 	.short	0x00ff


	//----- nvinfo : EIATTR_MERCURY_ISA_VERSION
	.align		4
        /*0040*/ 	.byte	0x03, 0x5f
        /*0042*/ 	.short	0x0101


	//----- nvinfo : EIATTR_VRC_CTA_INIT_COUNT
	.align		4
        /*0044*/ 	.byte	0x02, 0x4a
	.zero		1
	.zero		1


	//----- nvinfo : EIATTR_EXIT_INSTR_OFFSETS
	.align		4
        /*0048*/ 	.byte	0x04, 0x1c
        /*004a*/ 	.short	(.L_16 - .L_15)


	//   ....[0]....
.L_15:
        /*004c*/ 	.word	0x00000080


	//   ....[1]....
        /*0050*/ 	.word	0x000001c0


	//   ....[2]....
        /*0054*/ 	.word	0x00000240


	//   ....[3]....
        /*0058*/ 	.word	0x00000bd0


	//----- nvinfo : EIATTR_CRS_STACK_SIZE
	.align		4
.L_16:
        /*005c*/ 	.byte	0x04, 0x1e
        /*005e*/ 	.short	(.L_18 - .L_17)
.L_17:
        /*0060*/ 	.word	0x00000000


	//----- nvinfo : EIATTR_CBANK_PARAM_SIZE
	.align		4
.L_18:
        /*0064*/ 	.byte	0x03, 0x19
        /*0066*/ 	.short	0x0010


	//----- nvinfo : EIATTR_PARAM_CBANK
	.align		4
        /*0068*/ 	.byte	0x04, 0x0a
        /*006a*/ 	.short	(.L_20 - .L_19)
	.align		4
.L_19:
        /*006c*/ 	.word	index@(.nv.constant0._Z4sortP5Pointjj)
        /*0070*/ 	.short	0x0380
        /*0072*/ 	.short	0x0010


	//----- nvinfo : EIATTR_SW_WAR
	.align		4
.L_20:
        /*0074*/ 	.byte	0x04, 0x36
        /*0076*/ 	.short	(.L_22 - .L_21)
.L_21:
        /*0078*/ 	.word	0x00000008
.L_22:


//--------------------- .nv.callgraph             --------------------------
	.section	.nv.callgraph,"",@"SHT_CUDA_CALLGRAPH"
	.align	4
	.sectionentsize	8
	.align		4
        /*0000*/ 	.word	0x00000000
	.align		4
        /*0004*/ 	.word	0xffffffff
	.align		4
        /*0008*/ 	.word	0x00000000
	.align		4
        /*000c*/ 	.word	0xfffffffe
	.align		4
        /*0010*/ 	.word	0x00000000
	.align		4
        /*0014*/ 	.word	0xfffffffd
	.align		4
        /*0018*/ 	.word	0x00000000
	.align		4
        /*001c*/ 	.word	0xfffffffc


//--------------------- .nv.constant3             --------------------------
	.section	.nv.constant3,"a",@progbits
	.align	4
.nv.constant3:
	.type		d_p0,@object
	.size		d_p0,(.L_0 - d_p0)
d_p0:
	.zero		8
.L_0:


//--------------------- .text._Z4sortP5Pointjj    --------------------------
	.section	.text._Z4sortP5Pointjj,"ax",@progbits
	.align	128
        .global         _Z4sortP5Pointjj
        .type           _Z4sortP5Pointjj,@function
        .size           _Z4sortP5Pointjj,(.L_x_14 - _Z4sortP5Pointjj)
        .other          _Z4sortP5Pointjj,@"STO_CUDA_ENTRY STV_DEFAULT"
_Z4sortP5Pointjj:
.text._Z4sortP5Pointjj:
[----:B------:R-:W-:Y:S01]  /*0000*/  LDC R1, c[0x0][0x37c] ;  /* 0x0000df00ff017b82 */ /* 0x000fe20000000800 */
[----:B------:R-:W0:Y:S07]  /*0010*/  S2R R3, SR_TID.X ;  /* 0x0000000000037919 */ /* 0x000e2e0000002100 */
[----:B------:R-:W0:Y:S01]  /*0020*/  S2UR UR4, SR_CTAID.X ;  /* 0x00000000000479c3 */ /* 0x000e220000002500 */
[----:B------:R-:W1:Y:S07]  /*0030*/  LDCU UR5, c[0x0][0x38c] ;  /* 0x00007180ff0577ac */ /* 0x000e6e0008000800 */
[----:B------:R-:W0:Y:S02]  /*0040*/  LDC R0, c[0x0][0x360] ;  /* 0x0000d800ff007b82 */ /* 0x000e240000000800 */
[----:B0-----:R-:W-:-:S05]  /*0050*/  IMAD R0, R0, UR4, R3 ;  /* 0x0000000400007c24 */ /* 0x001fca000f8e0203 */
[----:B-1----:R-:W-:-:S04]  /*0060*/  ISETP.GE.U32.AND P0, PT, R0, UR5, PT ;  /* 0x0000000500007c0c */ /* 0x002fc8000bf06070 */
[----:B------:R-:W-:-:S13]  /*0070*/  ISETP.EQ.OR P0, PT, R0, RZ, P0 ;  /* 0x000000ff0000720c */ /* 0x000fda0000702670 */
[----:B------:R-:W-:Y:S05]  /*0080*/  @P0 EXIT ;  /* 0x000000000000094d */ /* 0x000fea0003800000 */
[----:B------:R-:W0:Y:S02]  /*0090*/  LDCU UR5, c[0x0][0x388] ;  /* 0x00007100ff0577ac */ /* 0x000e240008000800 */
[----:B0-----:R-:W0:Y:S01]  /*00a0*/  I2F.U32.RP R4, UR5 ;  /* 0x0000000500047d06 */ /* 0x001e220008209000 */
[----:B------:R-:W-:-:S07]  /*00b0*/  ISETP.NE.U32.AND P1, PT, RZ, UR5, PT ;  /* 0x00000005ff007c0c */ /* 0x000fce000bf25070 */
[----:B0-----:R-:W0:Y:S02]  /*00c0*/  MUFU.RCP R4, R4 ;  /* 0x0000000400047308 */ /* 0x001e240000001000 */
[----:B0-----:R-:W-:-:S06]  /*00d0*/  VIADD R2, R4, 0xffffffe ;  /* 0x0ffffffe04027836 */ /* 0x001fcc0000000000 */
[----:B------:R0:W1:Y:S02]  /*00e0*/  F2I.FTZ.U32.TRUNC.NTZ R3, R2 ;  /* 0x0000000200037305 */ /* 0x000064000021f000 */
[----:B0-----:R-:W-:Y:S02]  /*00f0*/  HFMA2 R2, -RZ, RZ, 0, 0 ;  /* 0x00000000ff027431 */ /* 0x001fe400000001ff */
[----:B-1----:R-:W-:-:S04]  /*0100*/  IMAD.MOV R5, RZ, RZ, -R3 ;  /* 0x000000ffff057224 */ /* 0x002fc800078e0a03 */
[----:B------:R-:W-:-:S04]  /*0110*/  IMAD R5, R5, UR5, RZ ;  /* 0x0000000505057c24 */ /* 0x000fc8000f8e02ff */
[----:B------:R-:W-:-:S06]  /*0120*/  IMAD.HI.U32 R3, R3, R5, R2 ;  /* 0x0000000503037227 */ /* 0x000fcc00078e0002 */
[----:B------:R-:W-:-:S04]  /*0130*/  IMAD.HI.U32 R3, R3, R0, RZ ;  /* 0x0000000003037227 */ /* 0x000fc800078e00ff */
[----:B------:R-:W-:-:S04]  /*0140*/  IMAD.MOV R3, RZ, RZ, -R3 ;  /* 0x000000ffff037224 */ /* 0x000fc800078e0a03 */
[----:B------:R-:W-:-:S05]  /*0150*/  IMAD R3, R3, UR5, R0 ;  /* 0x0000000503037c24 */ /* 0x000fca000f8e0200 */
[----:B------:R-:W-:-:S13]  /*0160*/  ISETP.GE.U32.AND P0, PT, R3, UR5, PT ;  /* 0x0000000503007c0c */ /* 0x000fda000bf06070 */
[----:B------:R-:W-:-:S05]  /*0170*/  @P0 VIADD R3, R3, -UR5 ;  /* 0x8000000503030c36 */ /* 0x000fca0008000000 */
[----:B------:R-:W-:-:S13]  /*0180*/  ISETP.GE.U32.AND P0, PT, R3, UR5, PT ;  /* 0x0000000503007c0c */ /* 0x000fda000bf06070 */
[----:B------:R-:W-:Y:S02]  /*0190*/  @P0 IADD3 R3, PT, PT, R3, -UR5, RZ ;  /* 0x8000000503030c10 */ /* 0x000fe4000fffe0ff */
[----:B------:R-:W-:-:S04]  /*01a0*/  @!P1 LOP3.LUT R3, RZ, UR5, RZ, 0x33, !PT ;  /* 0x00000005ff039c12 */ /* 0x000fc8000f8e33ff */
[----:B------:R-:W-:-:S13]  /*01b0*/  ISETP.NE.AND P0, PT, R3, RZ, PT ;  /* 0x000000ff0300720c */ /* 0x000fda0003f05270 */
[----:B------:R-:W-:Y:S05]  /*01c0*/  @P0 EXIT ;  /* 0x000000000000094d */ /* 0x000fea0003800000 */
[----:B------:R-:W-:Y:S01]  /*01d0*/  VIADD R6, R0, -UR5 ;  /* 0x8000000500067c36 */ /* 0x000fe20008000000 */
[----:B------:R-:W-:-:S03]  /*01e0*/  USHF.R.U32.HI UR4, URZ, 0x1, UR5 ;  /* 0x00000001ff047899 */ /* 0x000fc60008011605 */
[----:B------:R-:W-:-:S03]  /*01f0*/  VIADD R7, R6, 0x1 ;  /* 0x0000000106077836 */ /* 0x000fc60000000000 */
[----:B------:R-:W-:Y:S01]  /*0200*/  IADD3 R6, PT, PT, R6, UR4, RZ ;  /* 0x0000000406067c10 */ /* 0x000fe2000fffe0ff */
[----:B------:R-:W-:-:S03]  /*0210*/  VIADD R9, R7, UR4 ;  /* 0x0000000407097c36 */ /* 0x000fc60008000000 */
[----:B------:R-:W-:Y:S02]  /*0220*/  ISETP.GT.U32.AND P1, PT, R7, R6, PT ;  /* 0x000000060700720c */ /* 0x000fe40003f24070 */
[----:B------:R-:W-:-:S13]  /*0230*/  ISETP.GT.U32.AND P0, PT, R9, R0, PT ;  /* 0x000000000900720c */ /* 0x000fda0003f04070 */
[----:B------:R-:W-:Y:S05]  /*0240*/  @P0 EXIT P1 ;  /* 0x000000000000094d */ /* 0x000fea0000800000 */
[----:B------:R-:W0:Y:S01]  /*0250*/  LDC.64 R4, c[0x0][0x380] ;  /* 0x0000e000ff047b82 */ /* 0x000e220000000a00 */
[----:B------:R-:W-:Y:S01]  /*0260*/  ISETP.GT.U32.AND P1, PT, R7, R6, PT ;  /* 0x000000060700720c */ /* 0x000fe20003f24070 */
[----:B------:R-:W1:Y:S06]  /*0270*/  LDCU.64 UR4, c[0x0][0x358] ;  /* 0x00006b00ff0477ac */ /* 0x000e6c0008000a00 */
[----:B------:R-:W2:Y:S06]  /*0280*/  LDC.64 R2, c[0x3][RZ] ;  /* 0x00c00000ff027b82 */ /* 0x000eac0000000a00 */
.L_x_12:
[----:B------:R-:W-:Y:S01]  /*0290*/  ISETP.GT.U32.AND P2, PT, R9, R0, PT ;  /* 0x000000000900720c */ /* 0x000fe20003f44070 */
[----:B------:R-:W-:Y:S03]  /*02a0*/  BSSY.RECONVERGENT B0, `(.L_x_0) ;  /* 0x000008e000007945 */ /* 0x000fe60003800200 */
[----:B------:R-:W-:-:S13]  /*02b0*/  ISETP.GT.U32.OR P2, PT, R7, R6, P2 ;  /* 0x000000060700720c */ /* 0x000fda0001744470 */
[----:B0--34-:R-:W-:Y:S05]  /*02c0*/  @P2 BRA `(.L_x_1) ;  /* 0x0000000000a82947 */ /* 0x019fea0003800000 */
[----:B0-----:R-:W-:-:S04]  /*02d0*/  IMAD.WIDE.U32 R10, R7, 0x8, R4 ;  /* 0x00000008070a7825 */ /* 0x001fc800078e0004 */
[----:B------:R-:W-:Y:S01]  /*02e0*/  IMAD.WIDE.U32 R12, R9, 0x8, R4 ;  /* 0x00000008090c7825 */ /* 0x000fe200078e0004 */
[----:B-1----:R-:W3:Y:S04]  /*02f0*/  LDG.E R8, desc[UR4][R10.64+0x4] ;  /* 0x000004040a087981 */ /* 0x002ee8000c1e1900 */
[----:B------:R-:W3:Y:S04]  /*0300*/  LDG.E R17, desc[UR4][R12.64+0x4] ;  /* 0x000004040c117981 */ /* 0x000ee8000c1e1900 */
[----:B------:R-:W2:Y:S04]  /*0310*/  LDG.E R15, desc[UR4][R10.64] ;  /* 0x000000040a0f7981 */ /* 0x000ea8000c1e1900 */
[----:B------:R-:W4:Y:S01]  /*0320*/  LDG.E R19, desc[UR4][R12.64] ;  /* 0x000000040c137981 */ /* 0x000f22000c1e1900 */
[----:B---3--:R-:W-:Y:S01]  /*0330*/  IADD3 R23, PT, PT, R8, -R17, RZ ;  /* 0x8000001108177210 */ /* 0x008fe20007ffe0ff */
[----:B--2---:R-:W-:-:S02]  /*0340*/  IMAD.IADD R16, R15, 0x1, -R2 ;  /* 0x000000010f107824 */ /* 0x004fc400078e0a02 */
[----:B------:R-:W-:Y:S02]  /*0350*/  IMAD.IADD R14, R8, 0x1, -R3 ;  /* 0x00000001080e7824 */ /* 0x000fe400078e0a03 */
[----:B----4-:R-:W-:Y:S02]  /*0360*/  IMAD.IADD R21, R19, 0x1, -R15 ;  /* 0x0000000113157824 */ /* 0x010fe400078e0a0f */
[----:B------:R-:W-:-:S04]  /*0370*/  IMAD R16, R16, R23, RZ ;  /* 0x0000001710107224 */ /* 0x000fc800078e02ff */
[----:B------:R-:W-:Y:S01]  /*0380*/  IMAD R14, R14, R21, R16 ;  /* 0x000000150e0e7224 */ /* 0x000fe200078e0210 */
[----:B------:R-:W-:-:S04]  /*0390*/  MOV R16, 0x2 ;  /* 0x0000000200107802 */ /* 0x000fc80000000f00 */
[C---:B------:R-:W-:Y:S02]  /*03a0*/  ISETP.GE.AND P1, PT, R14.reuse, 0x1, PT ;  /* 0x000000010e00780c */ /* 0x040fe40003f26270 */
[----:B------:R-:W-:Y:S02]  /*03b0*/  ISETP.NE.AND P0, PT, R14, RZ, PT ;  /* 0x000000ff0e00720c */ /* 0x000fe40003f05270 */
[----:B------:R-:W-:-:S04]  /*03c0*/  SEL R14, R16, 0x1, !P1 ;  /* 0x00000001100e7807 */ /* 0x000fc80004800000 */
[----:B------:R-:W-:-:S04]  /*03d0*/  SEL R14, R14, RZ, P0 ;  /* 0x000000ff0e0e7207 */ /* 0x000fc80000000000 */
[----:B------:R-:W-:-:S13]  /*03e0*/  ISETP.NE.AND P0, PT, R14, 0x2, PT ;  /* 0x000000020e00780c */ /* 0x000fda0003f05270 */
[----:B------:R-:W-:Y:S05]  /*03f0*/  @!P0 BRA `(.L_x_2) ;  /* 0x0000000000548947 */ /* 0x000fea0003800000 */
[----:B------:R-:W-:Y:S01]  /*0400*/  ISETP.NE.AND P0, PT, R14, RZ, PT ;  /* 0x000000ff0e00720c */ /* 0x000fe20003f05270 */
[----:B------:R-:W-:-:S12]  /*0410*/  BSSY.RELIABLE B1, `(.L_x_3) ;  /* 0x000000d000017945 */ /* 0x000fd80003800100 */
[----:B------:R-:W-:Y:S05]  /*0420*/  @P0 BRA `(.L_x_4) ;  /* 0x00000000002c0947 */ /* 0x000fea0003800000 */
[C---:B------:R-:W-:Y:S01]  /*0430*/  IMAD.IADD R14, R2.reuse, 0x1, -R19 ;  /* 0x00000001020e7824 */ /* 0x040fe200078e0a13 */
[----:B------:R-:W-:Y:S01]  /*0440*/  IADD3 R21, PT, PT, -R17, R3, RZ ;  /* 0x0000000311157210 */ /* 0x000fe20007ffe1ff */
[----:B------:R-:W-:Y:S02]  /*0450*/  IMAD.IADD R16, R2, 0x1, -R15 ;  /* 0x0000000102107824 */ /* 0x000fe400078e0a0f */
[----:B------:R-:W-:Y:S02]  /*0460*/  IMAD.IADD R23, R3, 0x1, -R8 ;  /* 0x0000000103177824 */ /* 0x000fe400078e0a08 */
[----:B------:R-:W-:Y:S02]  /*0470*/  IMAD R14, R14, R14, RZ ;  /* 0x0000000e0e0e7224 */ /* 0x000fe400078e02ff */
[----:B------:R-:W-:Y:S02]  /*0480*/  IMAD R16, R16, R16, RZ ;  /* 0x0000001010107224 */ /* 0x000fe400078e02ff */
[----:B------:R-:W-:-:S02]  /*0490*/  IMAD R14, R21, R21, R14 ;  /* 0x00000015150e7224 */ /* 0x000fc400078e020e */
[----:B------:R-:W-:-:S05]  /*04a0*/  IMAD R23, R23, R23, R16 ;  /* 0x0000001717177224 */ /* 0x000fca00078e0210 */
[----:B------:R-:W-:-:S13]  /*04b0*/  ISETP.GE.U32.AND P0, PT, R14, R23, PT ;  /* 0x000000170e00720c */ /* 0x000fda0003f06070 */
[----:B------:R-:W-:Y:S05]  /*04c0*/  @P0 BREAK.RELIABLE B1 ;  /* 0x0000000000010942 */ /* 0x000fea0003800100 */
[----:B------:R-:W-:Y:S05]  /*04d0*/  @P0 BRA `(.L_x_2) ;  /* 0x00000000001c0947 */ /* 0x000fea0003800000 */
.L_x_4:
[----:B------:R-:W-:Y:S05]  /*04e0*/  BSYNC.RELIABLE B1 ;  /* 0x0000000000017941 */ /* 0x000fea0003800100 */
.L_x_3:
[----:B------:R4:W-:Y:S01]  /*04f0*/  STG.E desc[UR4][R10.64], R19 ;  /* 0x000000130a007986 */ /* 0x0009e2000c101904 */
[----:B------:R-:W-:-:S03]  /*0500*/  VIADD R9, R9, 0x1 ;  /* 0x0000000109097836 */ /* 0x000fc60000000000 */
[----:B------:R4:W-:Y:S04]  /*0510*/  STG.E desc[UR4][R10.64+0x4], R17 ;  /* 0x000004110a007986 */ /* 0x0009e8000c101904 */
[----:B------:R4:W-:Y:S04]  /*0520*/  STG.E desc[UR4][R12.64], R15 ;  /* 0x0000000f0c007986 */ /* 0x0009e8000c101904 */
[----:B------:R4:W-:Y:S01]  /*0530*/  STG.E desc[UR4][R12.64+0x4], R8 ;  /* 0x000004080c007986 */ /* 0x0009e2000c101904 */
[----:B------:R-:W-:Y:S05]  /*0540*/  BRA `(.L_x_5) ;  /* 0x00000004008c7947 */ /* 0x000fea0003800000 */
.L_x_2:
[----:B------:R-:W-:Y:S01]  /*0550*/  IADD3 R7, PT, PT, R7, 0x1, RZ ;  /* 0x0000000107077810 */ /* 0x000fe20007ffe0ff */
[----:B------:R-:W-:Y:S06]  /*0560*/  BRA `(.L_x_5) ;  /* 0x0000000400847947 */ /* 0x000fec0003800000 */
.L_x_1:
[----:B------:R-:W-:-:S13]  /*0570*/  ISETP.GE.U32.OR P0, PT, R7, R6, !P0 ;  /* 0x000000060700720c */ /* 0x000fda0004706470 */
[----:B------:R-:W-:Y:S05]  /*0580*/  @P0 BRA `(.L_x_6) ;  /* 0x0000000000a80947 */ /* 0x000fea0003800000 */
[----:B0-----:R-:W-:-:S05]  /*0590*/  IMAD.WIDE.U32 R10, R7, 0x8, R4 ;  /* 0x00000008070a7825 */ /* 0x001fca00078e0004 */
[----:B-1----:R-:W2:Y:S04]  /*05a0*/  LDG.E R15, desc[UR4][R10.64] ;  /* 0x000000040a0f7981 */ /* 0x002ea8000c1e1900 */
[----:B------:R-:W3:Y:S04]  /*05b0*/  LDG.E R12, desc[UR4][R10.64+0x4] ;  /* 0x000004040a0c7981 */ /* 0x000ee8000c1e1900 */
[----:B------:R-:W4:Y:S04]  /*05c0*/  LDG.E R8, desc[UR4][R10.64+0xc] ;  /* 0x00000c040a087981 */ /* 0x000f28000c1e1900 */
[----:B------:R-:W5:Y:S01]  /*05d0*/  LDG.E R13, desc[UR4][R10.64+0x8] ;  /* 0x000008040a0d7981 */ /* 0x000f62000c1e1900 */
[----:B------:R-:W-:-:S05]  /*05e0*/  IADD3 R18, PT, PT, R7, 0x1, RZ ;  /* 0x0000000107127810 */ /* 0x000fca0007ffe0ff */
[----:B------:R-:W-:Y:S02]  /*05f0*/  IMAD.MOV.U32 R7, RZ, RZ, R18 ;  /* 0x000000ffff077224 */ /* 0x000fe400078e0012 */
[----:B--2---:R-:W-:Y:S01]  /*0600*/  IMAD.IADD R16, R15, 0x1, -R2 ;  /* 0x000000010f107824 */ /* 0x004fe200078e0a02 */
[C---:B---3--:R-:W-:Y:S01]  /*0610*/  IADD3 R14, PT, PT, R12.reuse, -R3, RZ ;  /* 0x800000030c0e7210 */ /* 0x048fe20007ffe0ff */
[----:B----4-:R-:W-:Y:S02]  /*0620*/  IMAD.IADD R19, R12, 0x1, -R8 ;  /* 0x000000010c137824 */ /* 0x010fe400078e0a08 */
[----:B-----5:R-:W-:Y:S02]  /*0630*/  IMAD.IADD R17, R13, 0x1, -R15 ;  /* 0x000000010d117824 */ /* 0x020fe400078e0a0f */
[----:B------:R-:W-:-:S04]  /*0640*/  IMAD R16, R16, R19, RZ ;  /* 0x0000001310107224 */ /* 0x000fc800078e02ff */
[----:B------:R-:W-:Y:S02]  /*0650*/  IMAD R14, R14, R17, R16 ;  /* 0x000000110e0e7224 */ /* 0x000fe400078e0210 */
[----:B------:R-:W-:-:S03]  /*0660*/  IMAD.MOV.U32 R16, RZ, RZ, 0x2 ;  /* 0x00000002ff107424 */ /* 0x000fc600078e00ff */
        /* <DEDUP_REMOVED lines=9> */
[----:B------:R-:W-:Y:S01]  /*0700*/  IADD3 R16, PT, PT, -R15, R2, RZ ;  /* 0x000000020f107210 */ /* 0x000fe20007ffe1ff */
[----:B------:R-:W-:Y:S02]  /*0710*/  IMAD.IADD R7, R2, 0x1, -R13 ;  /* 0x0000000102077824 */ /* 0x000fe400078e0a0d */
[C---:B------:R-:W-:Y:S02]  /*0720*/  IMAD.IADD R14, R3.reuse, 0x1, -R8 ;  /* 0x00000001030e7824 */ /* 0x040fe400078e0a08 */
[----:B------:R-:W-:Y:S02]  /*0730*/  IMAD.IADD R17, R3, 0x1, -R12 ;  /* 0x0000000103117824 */ /* 0x000fe400078e0a0c */
[----:B------:R-:W-:Y:S02]  /*0740*/  IMAD R7, R7, R7, RZ ;  /* 0x0000000707077224 */ /* 0x000fe400078e02ff */
[----:B------:R-:W-:Y:S02]  /*0750*/  IMAD R16, R16, R16, RZ ;  /* 0x0000001010107224 */ /* 0x000fe400078e02ff */
[----:B------:R-:W-:-:S02]  /*0760*/  IMAD R7, R14, R14, R7 ;  /* 0x0000000e0e077224 */ /* 0x000fc400078e0207 */
[----:B------:R-:W-:-:S05]  /*0770*/  IMAD R16, R17, R17, R16 ;  /* 0x0000001111107224 */ /* 0x000fca00078e0210 */
[----:B------:R-:W-:Y:S02]  /*0780*/  ISETP.GE.U32.AND P0, PT, R7, R16, PT ;  /* 0x000000100700720c */ /* 0x000fe40003f06070 */
[----:B------:R-:W-:-:S11]  /*0790*/  MOV R7, R18 ;  /* 0x0000001200077202 */ /* 0x000fd60000000f00 */
[----:B------:R-:W-:Y:S05]  /*07a0*/  @P0 BREAK.RELIABLE B1 ;  /* 0x0000000000010942 */ /* 0x000fea0003800100 */
[----:B------:R-:W-:Y:S05]  /*07b0*/  @P0 BRA `(.L_x_5) ;  /* 0x0000000000f00947 */ /* 0x000fea0003800000 */
.L_x_8:
[----:B------:R-:W-:Y:S05]  /*07c0*/  BSYNC.RELIABLE B1 ;  /* 0x0000000000017941 */ /* 0x000fea0003800100 */
.L_x_7:
[----:B------:R3:W-:Y:S01]  /*07d0*/  STG.E desc[UR4][R10.64], R13 ;  /* 0x0000000d0a007986 */ /* 0x0007e2000c101904 */
[----:B------:R-:W-:-:S03]  /*07e0*/  IMAD.MOV.U32 R7, RZ, RZ, R18 ;  /* 0x000000ffff077224 */ /* 0x000fc600078e0012 */
[----:B------:R3:W-:Y:S04]  /*07f0*/  STG.E desc[UR4][R10.64+0x4], R8 ;  /* 0x000004080a007986 */ /* 0x0007e8000c101904 */
[----:B------:R3:W-:Y:S04]  /*0800*/  STG.E desc[UR4][R10.64+0x8], R15 ;  /* 0x0000080f0a007986 */ /* 0x0007e8000c101904 */
[----:B------:R3:W-:Y:S01]  /*0810*/  STG.E desc[UR4][R10.64+0xc], R12 ;  /* 0x00000c0c0a007986 */ /* 0x0007e2000c101904 */
[----:B------:R-:W-:Y:S05]  /*0820*/  BRA `(.L_x_5) ;  /* 0x0000000000d47947 */ /* 0x000fea0003800000 */
.L_x_6:
[----:B------:R-:W-:-:S13]  /*0830*/  ISETP.GE.U32.OR P1, PT, R9, R0, !P1 ;  /* 0x000000000900720c */ /* 0x000fda0004f26470 */
[----:B------:R-:W-:Y:S05]  /*0840*/  @P1 BRA `(.L_x_9) ;  /* 0x0000000000a81947 */ /* 0x000fea0003800000 */
[----:B0-----:R-:W-:-:S05]  /*0850*/  IMAD.WIDE.U32 R10, R9, 0x8, R4 ;  /* 0x00000008090a7825 */ /* 0x001fca00078e0004 */
[----:B-1----:R-:W2:Y:S04]  /*0860*/  LDG.E R15, desc[UR4][R10.64] ;  /* 0x000000040a0f7981 */ /* 0x002ea8000c1e1900 */
[----:B------:R-:W3:Y:S04]  /*0870*/  LDG.E R12, desc[UR4][R10.64+0x4] ;  /* 0x000004040a0c7981 */ /* 0x000ee8000c1e1900 */
[----:B------:R-:W4:Y:S04]  /*0880*/  LDG.E R8, desc[UR4][R10.64+0xc] ;  /* 0x00000c040a087981 */ /* 0x000f28000c1e1900 */
[----:B------:R-:W5:Y:S01]  /*0890*/  LDG.E R13, desc[UR4][R10.64+0x8] ;  /* 0x000008040a0d7981 */ /* 0x000f62000c1e1900 */
[----:B------:R-:W-:-:S05]  /*08a0*/  VIADD R18, R9, 0x1 ;  /* 0x0000000109127836 */ /* 0x000fca0000000000 */
[----:B------:R-:W-:Y:S02]  /*08b0*/  MOV R9, R18 ;  /* 0x0000001200097202 */ /* 0x000fe40000000f00 */
[----:B--2---:R-:W-:Y:S02]  /*08c0*/  IADD3 R16, PT, PT, R15, -R2, RZ ;  /* 0x800000020f107210 */ /* 0x004fe40007ffe0ff */
[C---:B---3--:R-:W-:Y:S01]  /*08d0*/  IADD3 R14, PT, PT, R12.reuse, -R3, RZ ;  /* 0x800000030c0e7210 */ /* 0x048fe20007ffe0ff */
[----:B----4-:R-:W-:Y:S02]  /*08e0*/  IMAD.IADD R19, R12, 0x1, -R8 ;  /* 0x000000010c137824 */ /* 0x010fe400078e0a08 */
[----:B-----5:R-:W-:Y:S02]  /*08f0*/  IMAD.IADD R17, R13, 0x1, -R15 ;  /* 0x000000010d117824 */ /* 0x020fe400078e0a0f */
[----:B------:R-:W-:-:S04]  /*0900*/  IMAD R16, R16, R19, RZ ;  /* 0x0000001310107224 */ /* 0x000fc800078e02ff */
[----:B------:R-:W-:Y:S02]  /*0910*/  IMAD R14, R14, R17, R16 ;  /* 0x000000110e0e7224 */ /* 0x000fe400078e0210 */
[----:B------:R-:W-:-:S03]  /*0920*/  HFMA2 R16, -RZ, RZ, 0, 1.1920928955078125e-07 ;  /* 0x00000002ff107431 */ /* 0x000fc600000001ff */
        /* <DEDUP_REMOVED lines=10> */
[----:B------:R-:W-:Y:S01]  /*09d0*/  IMAD.IADD R9, R2, 0x1, -R13 ;  /* 0x0000000102097824 */ /* 0x000fe200078e0a0d */
[----:B------:R-:W-:Y:S01]  /*09e0*/  IADD3 R17, PT, PT, -R12, R3, RZ ;  /* 0x000000030c117210 */ /* 0x000fe20007ffe1ff */
[----:B------:R-:W-:Y:S02]  /*09f0*/  IMAD.IADD R14, R3, 0x1, -R8 ;  /* 0x00000001030e7824 */ /* 0x000fe400078e0a08 */
[----:B------:R-:W-:Y:S02]  /*0a00*/  IMAD R9, R9, R9, RZ ;  /* 0x0000000909097224 */ /* 0x000fe400078e02ff */
[----:B------:R-:W-:Y:S02]  /*0a10*/  IMAD R16, R16, R16, RZ ;  /* 0x0000001010107224 */ /* 0x000fe400078e02ff */
[----:B------:R-:W-:Y:S02]  /*0a20*/  IMAD R9, R14, R14, R9 ;  /* 0x0000000e0e097224 */ /* 0x000fe400078e0209 */
[----:B------:R-:W-:-:S05]  /*0a30*/  IMAD R16, R17, R17, R16 ;  /* 0x0000001111107224 */ /* 0x000fca00078e0210 */
[----:B------:R-:W-:Y:S01]  /*0a40*/  ISETP.GE.U32.AND P0, PT, R9, R16, PT ;  /* 0x000000100900720c */ /* 0x000fe20003f06070 */
[----:B------:R-:W-:-:S12]  /*0a50*/  IMAD.MOV.U32 R9, RZ, RZ, R18 ;  /* 0x000000ffff097224 */ /* 0x000fd800078e0012 */
[----:B------:R-:W-:Y:S05]  /*0a60*/  @P0 BREAK.RELIABLE B1 ;  /* 0x0000000000010942 */ /* 0x000fea0003800100 */
[----:B------:R-:W-:Y:S05]  /*0a70*/  @P0 BRA `(.L_x_5) ;  /* 0x0000000000400947 */ /* 0x000fea0003800000 */
.L_x_11:
[----:B------:R-:W-:Y:S05]  /*0a80*/  BSYNC.RELIABLE B1 ;  /* 0x0000000000017941 */ /* 0x000fea0003800100 */
.L_x_10:
[----:B------:R0:W-:Y:S01]  /*0a90*/  STG.E desc[UR4][R10.64], R13 ;  /* 0x0000000d0a007986 */ /* 0x0001e2000c101904 */
[----:B------:R-:W-:-:S03]  /*0aa0*/  MOV R9, R18 ;  /* 0x0000001200097202 */ /* 0x000fc60000000f00 */
[----:B------:R0:W-:Y:S04]  /*0ab0*/  STG.E desc[UR4][R10.64+0x4], R8 ;  /* 0x000004080a007986 */ /* 0x0001e8000c101904 */
[----:B------:R0:W-:Y:S04]  /*0ac0*/  STG.E desc[UR4][R10.64+0x8], R15 ;  /* 0x0000080f0a007986 */ /* 0x0001e8000c101904 */
[----:B------:R0:W-:Y:S01]  /*0ad0*/  STG.E desc[UR4][R10.64+0xc], R12 ;  /* 0x00000c0c0a007986 */ /* 0x0001e2000c101904 */
[----:B------:R-:W-:Y:S05]  /*0ae0*/  BRA `(.L_x_5) ;  /* 0x0000000000247947 */ /* 0x000fea0003800000 */
.L_x_9:
[----:B------:R-:W-:Y:S01]  /*0af0*/  ISETP.NE.AND P0, PT, R9, R0, PT ;  /* 0x000000000900720c */ /* 0x000fe20003f05270 */
[C---:B------:R-:W-:Y:S01]  /*0b00*/  VIADD R8, R7.reuse, 0x1 ;  /* 0x0000000107087836 */ /* 0x040fe20000000000 */
[CC--:B------:R-:W-:Y:S02]  /*0b10*/  ISETP.NE.AND P1, PT, R7.reuse, R6.reuse, PT ;  /* 0x000000060700720c */ /* 0x0c0fe40003f25270 */
[----:B------:R-:W-:Y:S02]  /*0b20*/  ISETP.NE.AND P0, PT, R7, R6, !P0 ;  /* 0x000000060700720c */ /* 0x000fe40004705270 */
[----:B------:R-:W-:-:S09]  /*0b30*/  IADD3 R10, PT, PT, R9, 0x1, RZ ;  /* 0x00000001090a7810 */ /* 0x000fd20007ffe0ff */
[----:B------:R-:W-:Y:S02]  /*0b40*/  @P1 IMAD.MOV R8, RZ, RZ, R7 ;  /* 0x000000ffff081224 */ /* 0x000fe400078e0207 */
[----:B------:R-:W-:Y:S02]  /*0b50*/  @!P0 IADD3 R10, PT, PT, R9, RZ, RZ ;  /* 0x000000ff090a8210 */ /* 0x000fe40007ffe0ff */
[----:B------:R-:W-:Y:S02]  /*0b60*/  IMAD.MOV.U32 R7, RZ, RZ, R8 ;  /* 0x000000ffff077224 */ /* 0x000fe400078e0008 */
[----:B------:R-:W-:-:S07]  /*0b70*/  MOV R9, R10 ;  /* 0x0000000a00097202 */ /* 0x000fce0000000f00 */
.L_x_5:
[----:B-1----:R-:W-:Y:S05]  /*0b80*/  BSYNC.RECONVERGENT B0 ;  /* 0x0000000000007941 */ /* 0x002fea0003800200 */
.L_x_0:
[----:B------:R-:W-:Y:S02]  /*0b90*/  ISETP.GT.U32.AND P0, PT, R9, R0, PT ;  /* 0x000000000900720c */ /* 0x000fe40003f04070 */
[CC--:B------:R-:W-:Y:S02]  /*0ba0*/  ISETP.GT.U32.AND P1, PT, R7.reuse, R6.reuse, PT ;  /* 0x000000060700720c */ /* 0x0c0fe40003f24070 */
[----:B------:R-:W-:-:S13]  /*0bb0*/  ISETP.GT.U32.AND P2, PT, R7, R6, P0 ;  /* 0x000000060700720c */ /* 0x000fda0000744070 */
[----:B------:R-:W-:Y:S05]  /*0bc0*/  @!P2 BRA `(.L_x_12) ;  /* 0xfffffff400b0a947 */ /* 0x000fea000383ffff */
[----:B------:R-:W-:Y:S05]  /*0bd0*/  EXIT ;  /* 0x000000000000794d */ /* 0x000fea0003800000 */
.L_x_13:
[----:B------:R-:W-:-:S00]  /*0be0*/  BRA `(.L_x_13) ;  /* 0xfffffffc00fc7947 */ /* 0x000fc0000383ffff */
[----:B------:R-:W-:-:S00]  /*0bf0*/  NOP ;  /* 0x0000000000007918 */ /* 0x000fc00000000000 */
        /* <DEDUP_REMOVED lines=8> */
.L_x_14:


//--------------------- .nv.shared.reserved.0     --------------------------
	.section	.nv.shared.reserved.0,"aw",@nobits
	.weak		__nv_reservedSMEM_offset_0_alias
	.size		__nv_reservedSMEM_offset_0_alias, 0, 64
	.other		__nv_reservedSMEM_offset_0_alias,@"STO_CUDA_RESERVED_SHARED STV_DEFAULT"
__nv_reservedSMEM_offset_0_alias:
	.zero		0
	.zero		64


//--------------------- .nv.constant0._Z4sortP5Pointjj --------------------------
	.section	.nv.constant0._Z4sortP5Pointjj,"a",@progbits
	.sectionflags	@""
	.align	4
.nv.constant0._Z4sortP5Pointjj:
	.zero		912


//--------------------- SYMBOLS --------------------------

	.type		.nv.reservedSmem.offset0,@object
	.size		.nv.reservedSmem.offset0,0x4
